	.headerflags	@"EF_CUDA_TEXMODE_UNIFIED EF_CUDA_64BIT_ADDRESS EF_CUDA_ACCELERATORS EF_CUDA_SM90 EF_CUDA_VIRTUAL_SM(EF_CUDA_SM90)"
	.elftype	@"ET_EXEC"


//--------------------- .nv.info                  --------------------------
	.section	.nv.info,"",@"SHT_CUDA_INFO"
	.align	4


	//----- nvinfo : EIATTR_REGCOUNT
	.align		4
        /*0000*/ 	.byte	0x04, 0x2f
        /*0002*/ 	.short	(.L_1 - .L_0)
	.align		4
.L_0:
        /*0004*/ 	.word	index@(triton_poi_fused_convolution_30)
        /*0008*/ 	.word	0x0000000c


	//----- nvinfo : EIATTR_MIN_STACK_SIZE
	.align		4
.L_1:
        /*000c*/ 	.byte	0x04, 0x12
        /*000e*/ 	.short	(.L_3 - .L_2)
	.align		4
.L_2:
        /*0010*/ 	.word	index@(triton_poi_fused_convolution_30)
        /*0014*/ 	.word	0x00000000


	//----- nvinfo : EIATTR_FRAME_SIZE
	.align		4
.L_3:
        /*0018*/ 	.byte	0x04, 0x11
        /*001a*/ 	.short	(.L_5 - .L_4)
	.align		4
.L_4:
        /*001c*/ 	.word	index@(triton_poi_fused_convolution_30)
        /*0020*/ 	.word	0x00000000


	//----- nvinfo : EIATTR_MIN_STACK_SIZE
	.align		4
.L_5:
        /*0024*/ 	.byte	0x04, 0x12
        /*0026*/ 	.short	(.L_7 - .L_6)
	.align		4
.L_6:
        /*0028*/ 	.word	index@(triton_poi_fused_convolution_30)
        /*002c*/ 	.word	0x00000000
.L_7:


//--------------------- .nv.info.triton_poi_fused_convolution_30 --------------------------
	.section	.nv.info.triton_poi_fused_convolution_30,"",@"SHT_CUDA_INFO"
	.sectionflags	@""
	.align	4


	//----- nvinfo : EIATTR_CUDA_API_VERSION
	.align		4
        /*0000*/ 	.byte	0x04, 0x37
        /*0002*/ 	.short	(.L_9 - .L_8)
.L_8:
        /*0004*/ 	.word	0x0000007c


	//----- nvinfo : EIATTR_KPARAM_INFO
	.align		4
.L_9:
        /*0008*/ 	.byte	0x04, 0x17
        /*000a*/ 	.short	(.L_11 - .L_10)
.L_10:
        /*000c*/ 	.word	0x00000000
        /*0010*/ 	.short	0x0002
        /*0012*/ 	.short	0x0010
        /*0014*/ 	.byte	0x00, 0xf0, 0x11, 0x00


	//----- nvinfo : EIATTR_KPARAM_INFO
	.align		4
.L_11:
        /*0018*/ 	.byte	0x04, 0x17
        /*001a*/ 	.short	(.L_13 - .L_12)
.L_12:
        /*001c*/ 	.word	0x00000000
        /*0020*/ 	.short	0x0001
        /*0022*/ 	.short	0x0008
        /*0024*/ 	.byte	0x00, 0xf4, 0x21, 0x00


	//----- nvinfo : EIATTR_KPARAM_INFO
	.align		4
.L_13:
        /*0028*/ 	.byte	0x04, 0x17
        /*002a*/ 	.short	(.L_15 - .L_14)
.L_14:
        /*002c*/ 	.word	0x00000000
        /*0030*/ 	.short	0x0000
        /*0032*/ 	.short	0x0000
        /*0034*/ 	.byte	0x00, 0xf4, 0x21, 0x00


	//----- nvinfo : EIATTR_SPARSE_MMA_MASK
	.align		4
.L_15:
        /*0038*/ 	.byte	0x03, 0x50
        /*003a*/ 	.short	0x0000


	//----- nvinfo : EIATTR_MAXREG_COUNT
	.align		4
        /*003c*/ 	.byte	0x03, 0x1b
        /*003e*/ 	.short	0x00ff


	//----- nvinfo : EIATTR_EXIT_INSTR_OFFSETS
	.align		4
        /*0040*/ 	.byte	0x04, 0x1c
        /*0042*/ 	.short	(.L_17 - .L_16)


	//   ....[0]....
.L_16:
        /*0044*/ 	.word	0x00000160


	//   ....[1]....
        /*0048*/ 	.word	0x00000180


	//----- nvinfo : EIATTR_REQNTID
	.align		4
.L_17:
        /*004c*/ 	.byte	0x04, 0x10
        /*004e*/ 	.short	(.L_19 - .L_18)
.L_18:
        /*0050*/ 	.word	0x00000080
        /*0054*/ 	.word	0x00000001
        /*0058*/ 	.word	0x00000001


	//----- nvinfo : EIATTR_CBANK_PARAM_SIZE
	.align		4
.L_19:
        /*005c*/ 	.byte	0x03, 0x19
        /*005e*/ 	.short	0x0014


	//----- nvinfo : EIATTR_PARAM_CBANK
	.align		4
        /*0060*/ 	.byte	0x04, 0x0a
        /*0062*/ 	.short	(.L_21 - .L_20)
	.align		4
.L_20:
        /*0064*/ 	.word	index@(.nv.constant0.triton_poi_fused_convolution_30)
        /*0068*/ 	.short	0x0210
        /*006a*/ 	.short	0x0014


	//----- nvinfo : EIATTR_SW_WAR
	.align		4
.L_21:
        /*006c*/ 	.byte	0x04, 0x36
        /*006e*/ 	.short	(.L_23 - .L_22)
.L_22:
        /*0070*/ 	.word	0x00000008
.L_23:


//--------------------- .nv.callgraph             --------------------------
	.section	.nv.callgraph,"",@"SHT_CUDA_CALLGRAPH"
	.align	4
	.sectionentsize	8
	.align		4
        /*0000*/ 	.word	0x00000000
	.align		4
        /*0004*/ 	.word	0xffffffff
	.align		4
        /*0008*/ 	.word	0x00000000
	.align		4
        /*000c*/ 	.word	0xfffffffe
	.align		4
        /*0010*/ 	.word	0x00000000
	.align		4
        /*0014*/ 	.word	0xfffffffd
	.align		4
        /*0018*/ 	.word	0x00000000
	.align		4
        /*001c*/ 	.word	0xfffffffc


//--------------------- .text.triton_poi_fused_convolution_30 --------------------------
	.section	.text.triton_poi_fused_convolution_30,"ax",@progbits
	.align	128
        .global         triton_poi_fused_convolution_30
        .type           triton_poi_fused_convolution_30,@function
        .size           triton_poi_fused_convolution_30,(.L_x_1 - triton_poi_fused_convolution_30)
        .other          triton_poi_fused_convolution_30,@"STO_CUDA_ENTRY STV_DEFAULT"
triton_poi_fused_convolution_30:
.text.triton_poi_fused_convolution_30:
[----:B------:R-:W0:Y:S02]  /*0000*/  LDC R1, c[0x0][0x28] ;  /* 0x00000a00ff017b82 */ /* 0x000e240000000800 */
[----:B------:R-:W1:Y:S01]  /*0010*/  S2R R0, SR_TID.X ;  /* 0x0000000000007919 */ /* 0x000e620000002100 */
[----:B------:R-:W2:Y:S01]  /*0020*/  LDC.64 R2, c[0x0][0x210] ;  /* 0x00008400ff027b82 */ /* 0x000ea20000000a00 */
[----:B------:R-:W-:Y:S01]  /*0030*/  ULDC.64 UR4, c[0x0][0x208] ;  /* 0x0000820000047ab9 */ /* 0x000fe20000000a00 */
[----:B------:R-:W3:Y:S06]  /*0040*/  S2R R7, SR_CTAID.X ;  /* 0x0000000000077919 */ /* 0x000eec0000002500 */
[----:B------:R-:W4:Y:S01]  /*0050*/  LDC.64 R4, c[0x0][0x218] ;  /* 0x00008600ff047b82 */ /* 0x000f220000000a00 */
[----:B-1----:R-:W-:-:S04]  /*0060*/  SHF.L.U32 R0, R0, 0x1, RZ ;  /* 0x0000000100007819 */ /* 0x002fc800000006ff */
[----:B------:R-:W-:-:S04]  /*0070*/  LOP3.LUT R0, R0, 0xfe, RZ, 0xc0, !PT ;  /* 0x000000fe00007812 */ /* 0x000fc800078ec0ff */
[----:B---3--:R-:W-:-:S04]  /*0080*/  LEA R7, R7, R0, 0x8 ;  /* 0x0000000007077211 */ /* 0x008fc800078e40ff */
[C---:B------:R-:W-:Y:S01]  /*0090*/  ISETP.GE.AND P0, PT, R7.reuse, 0x6600, PT ;  /* 0x000066000700780c */ /* 0x040fe20003f06270 */
[----:B------:R-:W-:-:S04]  /*00a0*/  IMAD.HI R0, R7, 0x2aaaaaab, RZ ;  /* 0x2aaaaaab07007827 */ /* 0x000fc800078e02ff */
[----:B--2---:R-:W-:Y:S01]  /*00b0*/  IMAD.WIDE R2, R7, 0x4, R2 ;  /* 0x0000000407027825 */ /* 0x004fe200078e0202 */
[----:B------:R-:W-:-:S04]  /*00c0*/  SHF.R.U32.HI R9, RZ, 0x1f, R0 ;  /* 0x0000001fff097819 */ /* 0x000fc80000011600 */
[----:B------:R-:W-:-:S05]  /*00d0*/  LEA.HI R0, R0, R9, RZ, 0x1e ;  /* 0x0000000900007211 */ /* 0x000fca00078ff0ff */
[----:B------:R-:W-:Y:S01]  /*00e0*/  IMAD R9, R0, -0x18, R7 ;  /* 0xffffffe800097824 */ /* 0x000fe200078e0207 */
[----:B------:R-:W-:-:S03]  /*00f0*/  CS2R R6, SRZ ;  /* 0x0000000000067805 */ /* 0x000fc6000001ff00 */
[----:B----4-:R-:W-:Y:S01]  /*0100*/  IMAD.WIDE R4, R9, 0x4, R4 ;  /* 0x0000000409047825 */ /* 0x010fe200078e0204 */
[----:B------:R-:W-:Y:S02]  /*0110*/  CS2R R8, SRZ ;  /* 0x0000000000087805 */ /* 0x000fe4000001ff00 */
[----:B------:R-:W2:Y:S04]  /*0120*/  @!P0 LDG.E.64 R6, desc[UR4][R2.64] ;  /* 0x0000000402068981 */ /* 0x000ea8000c1e1b00 */
[----:B------:R-:W2:Y:S02]  /*0130*/  @!P0 LDG.E.EL.64 R8, desc[UR4][R4.64] ;  /* 0x0000000404088981 */ /* 0x000ea4000c2e1b00 */
[----:B--2---:R-:W-:Y:S01]  /*0140*/  FADD R6, R8, R6 ;  /* 0x0000000608067221 */ /* 0x004fe20000000000 */
[----:B------:R-:W-:Y:S01]  /*0150*/  FADD R7, R9, R7 ;  /* 0x0000000709077221 */ /* 0x000fe20000000000 */
[----:B------:R-:W-:Y:S06]  /*0160*/  @P0 EXIT ;  /* 0x000000000000094d */ /* 0x000fec0003800000 */
[----:B------:R-:W-:Y:S01]  /*0170*/  STG.E.64 desc[UR4][R2.64], R6 ;  /* 0x0000000602007986 */ /* 0x000fe2000c101b04 */
[----:B------:R-:W-:Y:S05]  /*0180*/  EXIT ;  /* 0x000000000000794d */ /* 0x000fea0003800000 */
.L_x_0:
[----:B------:R-:W-:-:S00]  /*0190*/  BRA `(.L_x_0) ;  /* 0xfffffffc00fc7947 */ /* 0x000fc0000383ffff */
[----:B------:R-:W-:-:S00]  /*01a0*/  NOP ;  /* 0x0000000000007918 */ /* 0x000fc00000000000 */
        /* <DEDUP_REMOVED lines=13> */
.L_x_1:


//--------------------- .nv.constant0.triton_poi_fused_convolution_30 --------------------------
	.section	.nv.constant0.triton_poi_fused_convolution_30,"a",@progbits
	.sectionflags	@""
	.align	4
.nv.constant0.triton_poi_fused_convolution_30:
	.zero		548
